	.headerflags	@"EF_CUDA_TEXMODE_UNIFIED EF_CUDA_64BIT_ADDRESS EF_CUDA_ACCELERATORS EF_CUDA_SM90 EF_CUDA_VIRTUAL_SM(EF_CUDA_SM90)"
	.elftype	@"ET_EXEC"


//--------------------- .nv.info                  --------------------------
	.section	.nv.info,"",@"SHT_CUDA_INFO"
	.align	4


	//----- nvinfo : EIATTR_REGCOUNT
	.align		4
        /*0000*/ 	.byte	0x04, 0x2f
        /*0002*/ 	.short	(.L_2 - .L_1)
	.align		4
.L_1:
        /*0004*/ 	.word	index@(triton_red_fused__to_copy_add_mean_mul_pow_rsqrt_8)
        /*0008*/ 	.word	0x0000001b


	//----- nvinfo : EIATTR_MIN_STACK_SIZE
	.align		4
.L_2:
        /*000c*/ 	.byte	0x04, 0x12
        /*000e*/ 	.short	(.L_4 - .L_3)
	.align		4
.L_3:
        /*0010*/ 	.word	index@(triton_red_fused__to_copy_add_mean_mul_pow_rsqrt_8)
        /*0014*/ 	.word	0x00000000


	//----- nvinfo : EIATTR_FRAME_SIZE
	.align		4
.L_4:
        /*0018*/ 	.byte	0x04, 0x11
        /*001a*/ 	.short	(.L_6 - .L_5)
	.align		4
.L_5:
        /*001c*/ 	.word	index@(triton_red_fused__to_copy_add_mean_mul_pow_rsqrt_8)
        /*0020*/ 	.word	0x00000000


	//----- nvinfo : EIATTR_MIN_STACK_SIZE
	.align		4
.L_6:
        /*0024*/ 	.byte	0x04, 0x12
        /*0026*/ 	.short	(.L_8 - .L_7)
	.align		4
.L_7:
        /*0028*/ 	.word	index@(triton_red_fused__to_copy_add_mean_mul_pow_rsqrt_8)
        /*002c*/ 	.word	0x00000000
.L_8:


//--------------------- .nv.info.triton_red_fused__to_copy_add_mean_mul_pow_rsqrt_8 --------------------------
	.section	.nv.info.triton_red_fused__to_copy_add_mean_mul_pow_rsqrt_8,"",@"SHT_CUDA_INFO"
	.sectionflags	@""
	.align	4


	//----- nvinfo : EIATTR_CUDA_API_VERSION
	.align		4
        /*0000*/ 	.byte	0x04, 0x37
        /*0002*/ 	.short	(.L_10 - .L_9)
.L_9:
        /*0004*/ 	.word	0x0000007c


	//----- nvinfo : EIATTR_KPARAM_INFO
	.align		4
.L_10:
        /*0008*/ 	.byte	0x04, 0x17
        /*000a*/ 	.short	(.L_12 - .L_11)
.L_11:
        /*000c*/ 	.word	0x00000000
        /*0010*/ 	.short	0x0008
        /*0012*/ 	.short	0x0038
        /*0014*/ 	.byte	0x00, 0xf4, 0x21, 0x00


	//----- nvinfo : EIATTR_KPARAM_INFO
	.align		4
.L_12:
        /*0018*/ 	.byte	0x04, 0x17
        /*001a*/ 	.short	(.L_14 - .L_13)
.L_13:
        /*001c*/ 	.word	0x00000000
        /*0020*/ 	.short	0x0007
        /*0022*/ 	.short	0x0034
        /*0024*/ 	.byte	0x00, 0xf0, 0x11, 0x00


	//----- nvinfo : EIATTR_KPARAM_INFO
	.align		4
.L_14:
        /*0028*/ 	.byte	0x04, 0x17
        /*002a*/ 	.short	(.L_16 - .L_15)
.L_15:
        /*002c*/ 	.word	0x00000000
        /*0030*/ 	.short	0x0006
        /*0032*/ 	.short	0x0030
        /*0034*/ 	.byte	0x00, 0xf0, 0x11, 0x00


	//----- nvinfo : EIATTR_KPARAM_INFO
	.align		4
.L_16:
        /*0038*/ 	.byte	0x04, 0x17
        /*003a*/ 	.short	(.L_18 - .L_17)
.L_17:
        /*003c*/ 	.word	0x00000000
        /*0040*/ 	.short	0x0005
        /*0042*/ 	.short	0x0028
        /*0044*/ 	.byte	0x00, 0xf4, 0x21, 0x00


	//----- nvinfo : EIATTR_KPARAM_INFO
	.align		4
.L_18:
        /*0048*/ 	.byte	0x04, 0x17
        /*004a*/ 	.short	(.L_20 - .L_19)
.L_19:
        /*004c*/ 	.word	0x00000000
        /*0050*/ 	.short	0x0004
        /*0052*/ 	.short	0x0020
        /*0054*/ 	.byte	0x00, 0xf4, 0x21, 0x00


	//----- nvinfo : EIATTR_KPARAM_INFO
	.align		4
.L_20:
        /*0058*/ 	.byte	0x04, 0x17
        /*005a*/ 	.short	(.L_22 - .L_21)
.L_21:
        /*005c*/ 	.word	0x00000000
        /*0060*/ 	.short	0x0003
        /*0062*/ 	.short	0x0018
        /*0064*/ 	.byte	0x00, 0xf4, 0x21, 0x00


	//----- nvinfo : EIATTR_KPARAM_INFO
	.align		4
.L_22:
        /*0068*/ 	.byte	0x04, 0x17
        /*006a*/ 	.short	(.L_24 - .L_23)
.L_23:
        /*006c*/ 	.word	0x00000000
        /*0070*/ 	.short	0x0002
        /*0072*/ 	.short	0x0010
        /*0074*/ 	.byte	0x00, 0xf4, 0x21, 0x00


	//----- nvinfo : EIATTR_KPARAM_INFO
	.align		4
.L_24:
        /*0078*/ 	.byte	0x04, 0x17
        /*007a*/ 	.short	(.L_26 - .L_25)
.L_25:
        /*007c*/ 	.word	0x00000000
        /*0080*/ 	.short	0x0001
        /*0082*/ 	.short	0x0008
        /*0084*/ 	.byte	0x00, 0xf4, 0x21, 0x00


	//----- nvinfo : EIATTR_KPARAM_INFO
	.align		4
.L_26:
        /*0088*/ 	.byte	0x04, 0x17
        /*008a*/ 	.short	(.L_28 - .L_27)
.L_27:
        /*008c*/ 	.word	0x00000000
        /*0090*/ 	.short	0x0000
        /*0092*/ 	.short	0x0000
        /*0094*/ 	.byte	0x00, 0xf4, 0x21, 0x00


	//----- nvinfo : EIATTR_SPARSE_MMA_MASK
	.align		4
.L_28:
        /*0098*/ 	.byte	0x03, 0x50
        /*009a*/ 	.short	0x0000


	//----- nvinfo : EIATTR_MAXREG_COUNT
	.align		4
        /*009c*/ 	.byte	0x03, 0x1b
        /*009e*/ 	.short	0x00ff


	//----- nvinfo : EIATTR_COOP_GROUP_MASK_REGIDS
	.align		4
        /*00a0*/ 	.byte	0x04, 0x29
        /*00a2*/ 	.short	(.L_30 - .L_29)


	//   ....[0]....
.L_29:
        /*00a4*/ 	.word	0xffffffff


	//   ....[1]....
        /*00a8*/ 	.word	0xffffffff


	//----- nvinfo : EIATTR_COOP_GROUP_INSTR_OFFSETS
	.align		4
.L_30:
        /*00ac*/ 	.byte	0x04, 0x28
        /*00ae*/ 	.short	(.L_32 - .L_31)


	//   ....[0]....
.L_31:
        /*00b0*/ 	.word	0x00000320


	//   ....[1]....
        /*00b4*/ 	.word	0x000003c0


	//----- nvinfo : EIATTR_EXIT_INSTR_OFFSETS
	.align		4
.L_32:
        /*00b8*/ 	.byte	0x04, 0x1c
        /*00ba*/ 	.short	(.L_34 - .L_33)


	//   ....[0]....
.L_33:
        /*00bc*/ 	.word	0x00000660


	//----- nvinfo : EIATTR_REQNTID
	.align		4
.L_34:
        /*00c0*/ 	.byte	0x04, 0x10
        /*00c2*/ 	.short	(.L_36 - .L_35)
.L_35:
        /*00c4*/ 	.word	0x00000040
        /*00c8*/ 	.word	0x00000001
        /*00cc*/ 	.word	0x00000001


	//----- nvinfo : EIATTR_CBANK_PARAM_SIZE
	.align		4
.L_36:
        /*00d0*/ 	.byte	0x03, 0x19
        /*00d2*/ 	.short	0x0040


	//----- nvinfo : EIATTR_PARAM_CBANK
	.align		4
        /*00d4*/ 	.byte	0x04, 0x0a
        /*00d6*/ 	.short	(.L_38 - .L_37)
	.align		4
.L_37:
        /*00d8*/ 	.word	index@(.nv.constant0.triton_red_fused__to_copy_add_mean_mul_pow_rsqrt_8)
        /*00dc*/ 	.short	0x0210
        /*00de*/ 	.short	0x0040


	//----- nvinfo : EIATTR_SW_WAR
	.align		4
.L_38:
        /*00e0*/ 	.byte	0x04, 0x36
        /*00e2*/ 	.short	(.L_40 - .L_39)
.L_39:
        /*00e4*/ 	.word	0x00000008
.L_40:


//--------------------- .nv.callgraph             --------------------------
	.section	.nv.callgraph,"",@"SHT_CUDA_CALLGRAPH"
	.align	4
	.sectionentsize	8
	.align		4
        /*0000*/ 	.word	0x00000000
	.align		4
        /*0004*/ 	.word	0xffffffff
	.align		4
        /*0008*/ 	.word	0x00000000
	.align		4
        /*000c*/ 	.word	0xfffffffe
	.align		4
        /*0010*/ 	.word	0x00000000
	.align		4
        /*0014*/ 	.word	0xfffffffd
	.align		4
        /*0018*/ 	.word	0x00000000
	.align		4
        /*001c*/ 	.word	0xfffffffc


//--------------------- .nv.constant4             --------------------------
	.section	.nv.constant4,"a",@progbits
	.align	8
	.align		8
.nv.constant4:
        /*0000*/ 	.dword	_$_str


//--------------------- .text.triton_red_fused__to_copy_add_mean_mul_pow_rsqrt_8 --------------------------
	.section	.text.triton_red_fused__to_copy_add_mean_mul_pow_rsqrt_8,"ax",@progbits
	.sectionflags	@"SHF_BARRIERS=1"
	.align	128
        .global         triton_red_fused__to_copy_add_mean_mul_pow_rsqrt_8
        .type           triton_red_fused__to_copy_add_mean_mul_pow_rsqrt_8,@function
        .size           triton_red_fused__to_copy_add_mean_mul_pow_rsqrt_8,(.L_x_3 - triton_red_fused__to_copy_add_mean_mul_pow_rsqrt_8)
        .other          triton_red_fused__to_copy_add_mean_mul_pow_rsqrt_8,@"STO_CUDA_ENTRY STV_DEFAULT"
triton_red_fused__to_copy_add_mean_mul_pow_rsqrt_8:
.text.triton_red_fused__to_copy_add_mean_mul_pow_rsqrt_8:
[----:B------:R-:W0:Y:S01]  /*0000*/  LDC R1, c[0x0][0x28] ;  /* 0x00000a00ff017b82 */ /* 0x000e220000000800 */
[----:B------:R-:W1:Y:S07]  /*0010*/  S2R R2, SR_TID.X ;  /* 0x0000000000027919 */ /* 0x000e6e0000002100 */
[----:B------:R-:W2:Y:S01]  /*0020*/  LDC.64 R4, c[0x0][0x210] ;  /* 0x00008400ff047b82 */ /* 0x000ea20000000a00 */
[----:B------:R-:W-:Y:S01]  /*0030*/  ULDC UR4, c[0x0][0x240] ;  /* 0x0000900000047ab9 */ /* 0x000fe20000000800 */
[----:B------:R-:W-:Y:S01]  /*0040*/  HFMA2.MMA R16, -RZ, RZ, 0, 0 ;  /* 0x00000000ff107435 */ /* 0x000fe200000001ff */
[----:B------:R-:W3:Y:S01]  /*0050*/  S2R R3, SR_CTAID.X ;  /* 0x0000000000037919 */ /* 0x000ee20000002500 */
[----:B------:R-:W-:Y:S01]  /*0060*/  HFMA2.MMA R15, -RZ, RZ, 0, 0 ;  /* 0x00000000ff0f7435 */ /* 0x000fe200000001ff */
[----:B------:R-:W-:Y:S01]  /*0070*/  MOV R17, 0xfffffff8 ;  /* 0xfffffff800117802 */ /* 0x000fe20000000f00 */
[----:B------:R-:W-:-:S02]  /*0080*/  ULDC.64 UR6, c[0x0][0x208] ;  /* 0x0000820000067ab9 */ /* 0x000fc40000000a00 */
[----:B------:R-:W2:Y:S08]  /*0090*/  LDC.64 R6, c[0x0][0x220] ;  /* 0x00008800ff067b82 */ /* 0x000eb00000000a00 */
[----:B------:R-:W2:Y:S01]  /*00a0*/  LDC.64 R8, c[0x0][0x228] ;  /* 0x00008a00ff087b82 */ /* 0x000ea20000000a00 */
[----:B-1----:R-:W-:Y:S02]  /*00b0*/  SHF.R.U32.HI R14, RZ, 0x2, R2 ;  /* 0x00000002ff0e7819 */ /* 0x002fe40000011602 */
[----:B------:R-:W-:-:S02]  /*00c0*/  SHF.L.U32 R10, R2, 0x1, RZ ;  /* 0x00000001020a7819 */ /* 0x000fc400000006ff */
[----:B---3--:R-:W-:Y:S02]  /*00d0*/  SHF.L.U32 R3, R3, 0x4, RZ ;  /* 0x0000000403037819 */ /* 0x008fe400000006ff */
[----:B------:R-:W-:Y:S02]  /*00e0*/  SGXT.U32 R14, R14, 0x4 ;  /* 0x000000040e0e781a */ /* 0x000fe40000000000 */
[----:B------:R-:W-:Y:S02]  /*00f0*/  LOP3.LUT R11, R10, 0x6, RZ, 0xc0, !PT ;  /* 0x000000060a0b7812 */ /* 0x000fe400078ec0ff */
[----:B------:R-:W-:-:S04]  /*0100*/  LOP3.LUT R0, R14, R3, RZ, 0xfc, !PT ;  /* 0x000000030e007212 */ /* 0x000fc800078efcff */
[C---:B------:R-:W-:Y:S02]  /*0110*/  ISETP.GE.AND P1, PT, R0.reuse, UR4, PT ;  /* 0x0000000400007c0c */ /* 0x040fe4000bf26270 */
[----:B0-2---:R-:W-:-:S11]  /*0120*/  LEA R0, R0, R11, 0xc ;  /* 0x0000000b00007211 */ /* 0x005fd600078e60ff */
.L_x_0:
[----:B------:R-:W-:Y:S01]  /*0130*/  VIADD R17, R17, 0x8 ;  /* 0x0000000811117836 */ /* 0x000fe20000000000 */
[----:B------:R-:W-:-:S04]  /*0140*/  CS2R R20, SRZ ;  /* 0x0000000000147805 */ /* 0x000fc8000001ff00 */
[----:B0-----:R-:W-:-:S05]  /*0150*/  LOP3.LUT R13, R0, R17, RZ, 0xfc, !PT ;  /* 0x00000011000d7212 */ /* 0x001fca00078efcff */
[----:B------:R-:W-:-:S04]  /*0160*/  IMAD.WIDE R18, R13, 0x2, R6 ;  /* 0x000000020d127825 */ /* 0x000fc800078e0206 */
[C---:B------:R-:W-:Y:S01]  /*0170*/  IMAD.WIDE R10, R13.reuse, 0x2, R8 ;  /* 0x000000020d0a7825 */ /* 0x040fe200078e0208 */
[----:B------:R-:W2:Y:S01]  /*0180*/  @!P1 LDG.E.EF R20, desc[UR6][R18.64] ;  /* 0x0000000612149981 */ /* 0x000ea2000c0e1900 */
[----:B------:R-:W-:Y:S02]  /*0190*/  MOV R22, RZ ;  /* 0x000000ff00167202 */ /* 0x000fe40000000f00 */
[----:B------:R-:W-:Y:S01]  /*01a0*/  IMAD.WIDE R12, R13, 0x2, R4 ;  /* 0x000000020d0c7825 */ /* 0x000fe200078e0204 */
[----:B------:R-:W3:Y:S04]  /*01b0*/  @!P1 LDG.E.EF R21, desc[UR6][R10.64] ;  /* 0x000000060a159981 */ /* 0x000ee8000c0e1900 */
[----:B------:R-:W4:Y:S01]  /*01c0*/  @!P1 LDG.E.EF R22, desc[UR6][R12.64] ;  /* 0x000000060c169981 */ /* 0x000f22000c0e1900 */
[----:B------:R-:W-:Y:S01]  /*01d0*/  ISETP.GE.U32.AND P0, PT, R17, 0xff8, PT ;  /* 0x00000ff81100780c */ /* 0x000fe20003f06070 */
[----:B--2---:R-:W-:-:S02]  /*01e0*/  HADD2.F32 R23, -RZ, R20.H1_H1 ;  /* 0x30000014ff177230 */ /* 0x004fc40000004100 */
[----:B------:R-:W-:Y:S02]  /*01f0*/  HADD2.F32 R20, -RZ, R20.H0_H0 ;  /* 0x20000014ff147230 */ /* 0x000fe40000004100 */
[----:B---3--:R-:W-:Y:S02]  /*0200*/  HADD2.F32 R24, -RZ, R21.H1_H1 ;  /* 0x30000015ff187230 */ /* 0x008fe40000004100 */
[----:B------:R-:W-:-:S03]  /*0210*/  HADD2.F32 R21, -RZ, R21.H0_H0 ;  /* 0x20000015ff157230 */ /* 0x000fc60000004100 */
[----:B------:R-:W-:Y:S01]  /*0220*/  FADD R24, R23, R24 ;  /* 0x0000001817187221 */ /* 0x000fe20000000000 */
[----:B----4-:R-:W-:Y:S02]  /*0230*/  HADD2.F32 R23, -RZ, R22.H1_H1 ;  /* 0x30000016ff177230 */ /* 0x010fe40000004100 */
[----:B------:R-:W-:Y:S01]  /*0240*/  FADD R21, R20, R21 ;  /* 0x0000001514157221 */ /* 0x000fe20000000000 */
[----:B------:R-:W-:Y:S02]  /*0250*/  HADD2.F32 R22, -RZ, R22.H0_H0 ;  /* 0x20000016ff167230 */ /* 0x000fe40000004100 */
[----:B------:R-:W-:-:S03]  /*0260*/  FADD R24, R23, R24 ;  /* 0x0000001817187221 */ /* 0x000fc60000000000 */
[----:B------:R-:W-:Y:S01]  /*0270*/  FADD R21, R22, R21 ;  /* 0x0000001516157221 */ /* 0x000fe20000000000 */
[----:B------:R-:W-:-:S03]  /*0280*/  @!P1 FFMA R15, R24, R24, R15 ;  /* 0x00000018180f9223 */ /* 0x000fc6000000000f */
[-C--:B------:R-:W-:Y:S01]  /*0290*/  @!P1 FFMA R16, R21, R21.reuse, R16 ;  /* 0x0000001515109223 */ /* 0x080fe20000000010 */
[----:B------:R-:W-:-:S05]  /*02a0*/  F2FP.F16.F32.PACK_AB R11, R24, R21 ;  /* 0x00000015180b723e */ /* 0x000fca00000000ff */
[----:B------:R0:W-:Y:S01]  /*02b0*/  @!P1 STG.E desc[UR6][R12.64], R11 ;  /* 0x0000000b0c009986 */ /* 0x0001e2000c101906 */
[----:B------:R-:W-:Y:S05]  /*02c0*/  @!P0 BRA `(.L_x_0) ;  /* 0xfffffffc00988947 */ /* 0x000fea000383ffff */
[----:B------:R-:W-:Y:S01]  /*02d0*/  FADD R15, R16, R15 ;  /* 0x0000000f100f7221 */ /* 0x000fe20000000000 */
[----:B------:R-:W1:Y:S01]  /*02e0*/  S2UR UR5, SR_CgaCtaId ;  /* 0x00000000000579c3 */ /* 0x000e620000008800 */
[----:B------:R-:W-:Y:S01]  /*02f0*/  UMOV UR4, 0x400 ;  /* 0x0000040000047882 */ /* 0x000fe20000000000 */
[----:B------:R-:W-:Y:S01]  /*0300*/  LOP3.LUT R3, R3, 0xf, R2, 0xf8, !PT ;  /* 0x0000000f03037812 */ /* 0x000fe200078ef802 */
[----:B------:R-:W-:Y:S01]  /*0310*/  IMAD.MOV.U32 R16, RZ, RZ, -0x1 ;  /* 0xffffffffff107424 */ /* 0x000fe200078e00ff */
[----:B------:R-:W2:Y:S01]  /*0320*/  SHFL.BFLY PT, R4, R15, 0x2, 0x1f ;  /* 0x0c401f000f047f89 */ /* 0x000ea200000e0000 */
[C---:B------:R-:W-:Y:S02]  /*0330*/  LOP3.LUT P0, RZ, R2.reuse, 0x30, RZ, 0xc0, !PT ;  /* 0x0000003002ff7812 */ /* 0x040fe4000780c0ff */
[----:B------:R-:W-:Y:S01]  /*0340*/  MOV R17, 0xfffffff8 ;  /* 0xfffffff800117802 */ /* 0x000fe20000000f00 */
[----:B0-----:R-:W0:Y:S08]  /*0350*/  LDC.64 R10, c[0x0][0x218] ;  /* 0x00008600ff0a7b82 */ /* 0x001e300000000a00 */
[----:B------:R-:W3:Y:S01]  /*0360*/  LDC.64 R8, c[0x0][0x230] ;  /* 0x00008c00ff087b82 */ /* 0x000ee20000000a00 */
[----:B-1----:R-:W-:Y:S01]  /*0370*/  UPRMT UR4, UR5, 0x654, UR4 ;  /* 0x0000065405047896 */ /* 0x002fe20008000004 */
[----:B--2---:R-:W-:Y:S01]  /*0380*/  FADD R5, R15, R4 ;  /* 0x000000040f057221 */ /* 0x004fe20000000000 */
[----:B------:R-:W-:-:S04]  /*0390*/  LOP3.LUT R4, R2, 0xf, RZ, 0xc0, !PT ;  /* 0x0000000f02047812 */ /* 0x000fc800078ec0ff */
[----:B------:R-:W-:Y:S01]  /*03a0*/  LEA R7, R14, UR4, 0x2 ;  /* 0x000000040e077c11 */ /* 0x000fe2000f8e10ff */
[C---:B0-----:R-:W-:Y:S01]  /*03b0*/  IMAD.WIDE R10, R3.reuse, 0x4, R10 ;  /* 0x00000004030a7825 */ /* 0x041fe200078e020a */
[----:B------:R-:W0:Y:S01]  /*03c0*/  SHFL.BFLY PT, R6, R5, 0x1, 0x1f ;  /* 0x0c201f0005067f89 */ /* 0x000e2200000e0000 */
[----:B------:R-:W-:Y:S01]  /*03d0*/  LEA R4, R4, UR4, 0x2 ;  /* 0x0000000404047c11 */ /* 0x000fe2000f8e10ff */
[----:B------:R-:W-:Y:S01]  /*03e0*/  ULDC UR4, c[0x0][0x240] ;  /* 0x0000900000047ab9 */ /* 0x000fe20000000800 */
[----:B------:R-:W-:Y:S02]  /*03f0*/  MOV R15, 0x39800000 ;  /* 0x39800000000f7802 */ /* 0x000fe40000000f00 */
[----:B------:R-:W-:Y:S02]  /*0400*/  ISETP.LT.AND P0, PT, R3, UR4, !P0 ;  /* 0x0000000403007c0c */ /* 0x000fe4000c701270 */
[----:B------:R-:W-:-:S05]  /*0410*/  LOP3.LUT R3, R2, 0x3, RZ, 0xc0, !PT ;  /* 0x0000000302037812 */ /* 0x000fca00078ec0ff */
[----:B---3--:R-:W-:-:S04]  /*0420*/  IMAD.WIDE.U32 R8, R3, 0x4, R8 ;  /* 0x0000000403087825 */ /* 0x008fc800078e0008 */
[----:B0-----:R-:W-:-:S04]  /*0430*/  FADD R12, R5, R6 ;  /* 0x00000006050c7221 */ /* 0x001fc80000000000 */
[-C--:B------:R-:W-:Y:S01]  /*0440*/  FFMA R2, R12, R15.reuse, 9.9999997473787516356e-06 ;  /* 0x3727c5ac0c027423 */ /* 0x080fe2000000000f */
[----:B------:R0:W-:Y:S01]  /*0450*/  STS [R7], R12 ;  /* 0x0000000c07007388 */ /* 0x0001e20000000800 */
[----:B------:R-:W-:Y:S08]  /*0460*/  BAR.SYNC.DEFER_BLOCKING 0x0 ;  /* 0x0000000000007b1d */ /* 0x000ff00000010000 */
[----:B0-----:R-:W0:Y:S01]  /*0470*/  LDC.64 R6, c[0x0][0x238] ;  /* 0x00008e00ff067b82 */ /* 0x001e220000000a00 */
[----:B------:R-:W-:Y:S01]  /*0480*/  MUFU.RSQ R2, R2 ;  /* 0x0000000200027308 */ /* 0x000fe20000001400 */
[----:B------:R-:W1:Y:S02]  /*0490*/  LDS R4, [R4] ;  /* 0x0000000004047984 */ /* 0x000e640000000800 */
[----:B-1----:R-:W-:-:S04]  /*04a0*/  FFMA R13, R4, R15, 9.9999997473787516356e-06 ;  /* 0x3727c5ac040d7423 */ /* 0x002fc8000000000f */
[----:B------:R-:W0:Y:S02]  /*04b0*/  LDC.64 R4, c[0x0][0x210] ;  /* 0x00008400ff047b82 */ /* 0x000e240000000a00 */
[----:B------:R-:W1:Y:S06]  /*04c0*/  MUFU.RSQ R13, R13 ;  /* 0x0000000d000d7308 */ /* 0x000e6c0000001400 */
[----:B------:R-:W-:Y:S06]  /*04d0*/  BAR.SYNC.DEFER_BLOCKING 0x0 ;  /* 0x0000000000007b1d */ /* 0x000fec0000010000 */
[----:B01----:R2:W-:Y:S02]  /*04e0*/  @P0 STG.E desc[UR6][R10.64], R13 ;  /* 0x0000000d0a000986 */ /* 0x0035e4000c101906 */
.L_x_1:
[----:B------:R-:W-:Y:S01]  /*04f0*/  IADD3 R17, P0, R17, 0x8, RZ ;  /* 0x0000000811117810 */ /* 0x000fe20007f1e0ff */
[----:B0-----:R-:W-:Y:S01]  /*0500*/  HFMA2.MMA R3, -RZ, RZ, 0, 0 ;  /* 0x00000000ff037435 */ /* 0x001fe200000001ff */
[----:B------:R-:W3:Y:S02]  /*0510*/  LDG.E.EL R12, desc[UR6][R8.64] ;  /* 0x00000006080c7981 */ /* 0x000ee4000c2e1900 */
[----:B------:R-:W-:-:S05]  /*0520*/  LOP3.LUT R19, R0, R17, RZ, 0xfc, !PT ;  /* 0x0000001100137212 */ /* 0x000fca00078efcff */
[----:B--2---:R-:W-:-:S05]  /*0530*/  IMAD.WIDE R10, R19, 0x2, R4 ;  /* 0x00000002130a7825 */ /* 0x004fca00078e0204 */
[----:B------:R0:W2:Y:S01]  /*0540*/  @!P1 LDG.E.EF R3, desc[UR6][R10.64] ;  /* 0x000000060a039981 */ /* 0x0000a2000c0e1900 */
[----:B------:R-:W-:Y:S02]  /*0550*/  IADD3.X R16, RZ, R16, RZ, P0, !PT ;  /* 0x00000010ff107210 */ /* 0x000fe400007fe4ff */
[----:B------:R-:W-:-:S04]  /*0560*/  ISETP.GE.U32.AND P0, PT, R17, 0xff8, PT ;  /* 0x00000ff81100780c */ /* 0x000fc80003f06070 */
[----:B------:R-:W-:Y:S01]  /*0570*/  ISETP.GE.U32.AND.EX P0, PT, R16, RZ, PT, P0 ;  /* 0x000000ff1000720c */ /* 0x000fe20003f06100 */
[----:B0-----:R-:W-:Y:S01]  /*0580*/  IMAD.WIDE R10, R19, 0x2, R6 ;  /* 0x00000002130a7825 */ /* 0x001fe200078e0206 */
[----:B------:R-:W-:-:S04]  /*0590*/  IADD3 R8, P2, R8, 0x10, RZ ;  /* 0x0000001008087810 */ /* 0x000fc80007f5e0ff */
[----:B------:R-:W-:Y:S01]  /*05a0*/  IADD3.X R9, RZ, R9, RZ, P2, !PT ;  /* 0x00000009ff097210 */ /* 0x000fe200017fe4ff */
[----:B--2---:R-:W-:Y:S02]  /*05b0*/  HADD2.F32 R13, -RZ, R3.H0_H0 ;  /* 0x20000003ff0d7230 */ /* 0x004fe40000004100 */
[----:B------:R-:W-:Y:S02]  /*05c0*/  HADD2.F32 R15, -RZ, R3.H1_H1 ;  /* 0x30000003ff0f7230 */ /* 0x000fe40000004100 */
[----:B---3--:R-:W-:Y:S02]  /*05d0*/  HADD2.F32 R3, -RZ, R12.H1_H1 ;  /* 0x3000000cff037230 */ /* 0x008fe40000004100 */
[C---:B------:R-:W-:Y:S01]  /*05e0*/  FMUL R13, R2.reuse, R13 ;  /* 0x0000000d020d7220 */ /* 0x040fe20000400000 */
[----:B------:R-:W-:Y:S02]  /*05f0*/  HADD2.F32 R12, -RZ, R12.H0_H0 ;  /* 0x2000000cff0c7230 */ /* 0x000fe40000004100 */
[----:B------:R-:W-:-:S03]  /*0600*/  FMUL R14, R2, R15 ;  /* 0x0000000f020e7220 */ /* 0x000fc60000400000 */
[----:B------:R-:W-:Y:S01]  /*0610*/  FMUL R12, R12, R13 ;  /* 0x0000000d0c0c7220 */ /* 0x000fe20000400000 */
[----:B------:R-:W-:-:S05]  /*0620*/  FMUL R3, R3, R14 ;  /* 0x0000000e03037220 */ /* 0x000fca0000400000 */
[----:B------:R-:W-:-:S05]  /*0630*/  F2FP.F16.F32.PACK_AB R3, R3, R12 ;  /* 0x0000000c0303723e */ /* 0x000fca00000000ff */
[----:B------:R0:W-:Y:S01]  /*0640*/  @!P1 STG.E desc[UR6][R10.64], R3 ;  /* 0x000000030a009986 */ /* 0x0001e2000c101906 */
[----:B------:R-:W-:Y:S05]  /*0650*/  @!P0 BRA `(.L_x_1) ;  /* 0xfffffffc00a48947 */ /* 0x000fea000383ffff */
[----:B------:R-:W-:Y:S05]  /*0660*/  EXIT ;  /* 0x000000000000794d */ /* 0x000fea0003800000 */
.L_x_2:
[----:B------:R-:W-:-:S00]  /*0670*/  BRA `(.L_x_2) ;  /* 0xfffffffc00fc7947 */ /* 0x000fc0000383ffff */
[----:B------:R-:W-:-:S00]  /*0680*/  NOP ;  /* 0x0000000000007918 */ /* 0x000fc00000000000 */
[----:B------:R-:W-:-:S00]  /*0690*/  NOP ;  /* 0x0000000000007918 */ /* 0x000fc00000000000 */
[----:B------:R-:W-:-:S00]  /*06a0*/  NOP ;  /* 0x0000000000007918 */ /* 0x000fc00000000000 */
[----:B------:R-:W-:-:S00]  /*06b0*/  NOP ;  /* 0x0000000000007918 */ /* 0x000fc00000000000 */
[----:B------:R-:W-:-:S00]  /*06c0*/  NOP ;  /* 0x0000000000007918 */ /* 0x000fc00000000000 */
[----:B------:R-:W-:-:S00]  /*06d0*/  NOP ;  /* 0x0000000000007918 */ /* 0x000fc00000000000 */
[----:B------:R-:W-:-:S00]  /*06e0*/  NOP ;  /* 0x0000000000007918 */ /* 0x000fc00000000000 */
[----:B------:R-:W-:-:S00]  /*06f0*/  NOP ;  /* 0x0000000000007918 */ /* 0x000fc00000000000 */
.L_x_3:


//--------------------- .nv.global.init           --------------------------
	.section	.nv.global.init,"aw",@progbits
.nv.global.init:
	.type		_$_str,@object
	.size		_$_str,(.L_0 - _$_str)
_$_str:
        /*0000*/ 	.byte	0x5f, 0x5f, 0x43, 0x55, 0x44, 0x41, 0x5f, 0x46, 0x54, 0x5a, 0x00
.L_0:


//--------------------- .nv.shared.triton_red_fused__to_copy_add_mean_mul_pow_rsqrt_8 --------------------------
	.section	.nv.shared.triton_red_fused__to_copy_add_mean_mul_pow_rsqrt_8,"aw",@nobits
	.sectionflags	@""
	.align	16
	.zero		1024


//--------------------- .nv.constant0.triton_red_fused__to_copy_add_mean_mul_pow_rsqrt_8 --------------------------
	.section	.nv.constant0.triton_red_fused__to_copy_add_mean_mul_pow_rsqrt_8,"a",@progbits
	.sectionflags	@""
	.align	4
.nv.constant0.triton_red_fused__to_copy_add_mean_mul_pow_rsqrt_8:
	.zero		592
